//
// Generated by NVIDIA NVVM Compiler
//
// Compiler Build ID: CL-36424714
// Cuda compilation tools, release 13.0, V13.0.88
// Based on NVVM 20.0.0
//

.version 9.0
.target sm_100
.address_size 64

	// .globl	_Z14reduceNeighborILj1024EEvPiS0_
// _ZZ14reduceNeighborILj1024EEvPiS0_E3smm has been demoted

.visible .entry _Z14reduceNeighborILj1024EEvPiS0_(
	.param .u64 .ptr .align 1 _Z14reduceNeighborILj1024EEvPiS0__param_0,
	.param .u64 .ptr .align 1 _Z14reduceNeighborILj1024EEvPiS0__param_1
)
{
	.reg .pred 	%p<7>;
	.reg .b32 	%r<54>;
	.reg .b64 	%rd<9>;
	// demoted variable
	.shared .align 4 .b8 _ZZ14reduceNeighborILj1024EEvPiS0_E3smm[4096];
	ld.param.u64 	%rd1, [_Z14reduceNeighborILj1024EEvPiS0__param_0];
	ld.param.u64 	%rd2, [_Z14reduceNeighborILj1024EEvPiS0__param_1];
	cvta.to.global.u64 	%rd3, %rd2;
	mov.u32 	%r1, %tid.x;
	mov.u32 	%r2, %ctaid.x;
	shl.b32 	%r4, %r2, 13;
	or.b32  	%r5, %r4, %r1;
	mul.wide.u32 	%rd4, %r5, 4;
	add.s64 	%rd5, %rd3, %rd4;
	ld.global.u32 	%r6, [%rd5];
	shl.b32 	%r7, %r1, 2;
	mov.u32 	%r8, _ZZ14reduceNeighborILj1024EEvPiS0_E3smm;
	add.s32 	%r3, %r8, %r7;
	ld.global.u32 	%r9, [%rd5+4096];
	add.s32 	%r10, %r9, %r6;
	ld.global.u32 	%r11, [%rd5+8192];
	add.s32 	%r12, %r11, %r10;
	ld.global.u32 	%r13, [%rd5+12288];
	add.s32 	%r14, %r13, %r12;
	ld.global.u32 	%r15, [%rd5+16384];
	add.s32 	%r16, %r15, %r14;
	ld.global.u32 	%r17, [%rd5+20480];
	add.s32 	%r18, %r17, %r16;
	ld.global.u32 	%r19, [%rd5+24576];
	add.s32 	%r20, %r19, %r18;
	ld.global.u32 	%r21, [%rd5+28672];
	add.s32 	%r22, %r21, %r20;
	st.shared.u32 	[%r3], %r22;
	bar.sync 	0;
	setp.gt.u32 	%p1, %r1, 511;
	@%p1 bra 	$L__BB0_7;
	ld.shared.u32 	%r23, [%r3+2048];
	ld.shared.u32 	%r24, [%r3];
	add.s32 	%r25, %r24, %r23;
	st.shared.u32 	[%r3], %r25;
	bar.sync 	0;
	setp.gt.u32 	%p2, %r1, 255;
	@%p2 bra 	$L__BB0_7;
	ld.shared.u32 	%r26, [%r3+1024];
	ld.shared.u32 	%r27, [%r3];
	add.s32 	%r28, %r27, %r26;
	st.shared.u32 	[%r3], %r28;
	bar.sync 	0;
	setp.gt.u32 	%p3, %r1, 127;
	@%p3 bra 	$L__BB0_7;
	ld.shared.u32 	%r29, [%r3+512];
	ld.shared.u32 	%r30, [%r3];
	add.s32 	%r31, %r30, %r29;
	st.shared.u32 	[%r3], %r31;
	bar.sync 	0;
	setp.gt.u32 	%p4, %r1, 63;
	@%p4 bra 	$L__BB0_7;
	ld.shared.u32 	%r32, [%r3+256];
	ld.shared.u32 	%r33, [%r3];
	add.s32 	%r34, %r33, %r32;
	st.shared.u32 	[%r3], %r34;
	bar.sync 	0;
	setp.gt.u32 	%p5, %r1, 31;
	@%p5 bra 	$L__BB0_7;
	ld.volatile.shared.u32 	%r35, [%r3+128];
	ld.volatile.shared.u32 	%r36, [%r3];
	add.s32 	%r37, %r36, %r35;
	st.volatile.shared.u32 	[%r3], %r37;
	ld.volatile.shared.u32 	%r38, [%r3+64];
	ld.volatile.shared.u32 	%r39, [%r3];
	add.s32 	%r40, %r39, %r38;
	st.volatile.shared.u32 	[%r3], %r40;
	ld.volatile.shared.u32 	%r41, [%r3+32];
	ld.volatile.shared.u32 	%r42, [%r3];
	add.s32 	%r43, %r42, %r41;
	st.volatile.shared.u32 	[%r3], %r43;
	ld.volatile.shared.u32 	%r44, [%r3+16];
	ld.volatile.shared.u32 	%r45, [%r3];
	add.s32 	%r46, %r45, %r44;
	st.volatile.shared.u32 	[%r3], %r46;
	ld.volatile.shared.u32 	%r47, [%r3+8];
	ld.volatile.shared.u32 	%r48, [%r3];
	add.s32 	%r49, %r48, %r47;
	st.volatile.shared.u32 	[%r3], %r49;
	ld.volatile.shared.u32 	%r50, [%r3+4];
	ld.volatile.shared.u32 	%r51, [%r3];
	add.s32 	%r52, %r51, %r50;
	st.volatile.shared.u32 	[%r3], %r52;
	setp.ne.s32 	%p6, %r1, 0;
	@%p6 bra 	$L__BB0_7;
	ld.shared.u32 	%r53, [_ZZ14reduceNeighborILj1024EEvPiS0_E3smm];
	cvta.to.global.u64 	%rd6, %rd1;
	mul.wide.u32 	%rd7, %r2, 4;
	add.s64 	%rd8, %rd6, %rd7;
	st.global.u32 	[%rd8], %r53;
$L__BB0_7:
	ret;

}


// ===== COMPILED SASS (sm_100) =====

	.target	sm_100

	.elftype	@"ET_EXEC"


//--------------------- .note.nv.tkinfo           --------------------------
	.section	.note.nv.tkinfo,"",@"SHT_NOTE"
	.sectionflags	@"SHF_NOTE_NV_TKINFO"
	.tkinfo
        /*0018*/ 	.word	0x00000002
        /*0030*/ 	.string	""
        /*0030*/ 	.string	"ptxas"
        /*0030*/ 	.string	"Cuda compilation tools, release 13.0, V13.0.88"
        /*0030*/ 	.string	"Build cuda_13.0.r13.0/compiler.36424714_0"
        /*0030*/ 	.string	"-arch sm_100 -m 64 "



//--------------------- .note.nv.cuinfo           --------------------------
	.section	.note.nv.cuinfo,"",@"SHT_NOTE"
	.sectionflags	@"SHF_NOTE_NV_CUINFO"
        /*0018*/ 	.short	0x0002
        /*001a*/ 	.short	0x0064
        /*001c*/ 	.short	0x0082
	.zero		2


//--------------------- .nv.info                  --------------------------
	.section	.nv.info,"",@"SHT_CUDA_INFO"
	.align	4


	//----- nvinfo : EIATTR_REGCOUNT
	.align		4
        /*0000*/ 	.byte	0x04, 0x2f
        /*0002*/ 	.short	(.L_1 - .L_0)
	.align		4
.L_0:
        /*0004*/ 	.word	index@(_Z14reduceNeighborILj1024EEvPiS0_)
        /*0008*/ 	.word	0x00000010


	//----- nvinfo : EIATTR_FRAME_SIZE
	.align		4
.L_1:
        /*000c*/ 	.byte	0x04, 0x11
        /*000e*/ 	.short	(.L_3 - .L_2)
	.align		4
.L_2:
        /*0010*/ 	.word	index@(_Z14reduceNeighborILj1024EEvPiS0_)
        /*0014*/ 	.word	0x00000000


	//----- nvinfo : EIATTR_MIN_STACK_SIZE
	.align		4
.L_3:
        /*0018*/ 	.byte	0x04, 0x12
        /*001a*/ 	.short	(.L_5 - .L_4)
	.align		4
.L_4:
        /*001c*/ 	.word	index@(_Z14reduceNeighborILj1024EEvPiS0_)
        /*0020*/ 	.word	0x00000000
.L_5:


//--------------------- .nv.compat                --------------------------
	.section	.nv.compat,"",@"SHT_CUDA_COMPAT_INFO"
	.align	4
        /*0000*/ 	.byte	0x02, 0x09, 0x00, 0x00, 0x02, 0x02, 0x01, 0x00, 0x02, 0x05, 0x05, 0x00, 0x03, 0x07, 0x01, 0x01
        /*0010*/ 	.byte	0x02, 0x03, 0x00, 0x00, 0x02, 0x06, 0x01, 0x00, 0x04, 0x0b, 0x08, 0x00, 0x09, 0x00, 0x00, 0x00
        /*0020*/ 	.byte	0x00, 0x00, 0x00, 0x00


//--------------------- .nv.info._Z14reduceNeighborILj1024EEvPiS0_ --------------------------
	.section	.nv.info._Z14reduceNeighborILj1024EEvPiS0_,"",@"SHT_CUDA_INFO"
	.sectionflags	@""
	.align	4


	//----- nvinfo : EIATTR_CUDA_API_VERSION
	.align		4
        /*0000*/ 	.byte	0x04, 0x37
        /*0002*/ 	.short	(.L_7 - .L_6)
.L_6:
        /*0004*/ 	.word	0x00000082


	//----- nvinfo : EIATTR_KPARAM_INFO
	.align		4
.L_7:
        /*0008*/ 	.byte	0x04, 0x17
        /*000a*/ 	.short	(.L_9 - .L_8)
.L_8:
        /*000c*/ 	.word	0x00000000
        /*0010*/ 	.short	0x0001
        /*0012*/ 	.short	0x0008
        /*0014*/ 	.byte	0x00, 0xf5, 0x21, 0x00


	//----- nvinfo : EIATTR_KPARAM_INFO
	.align		4
.L_9:
        /*0018*/ 	.byte	0x04, 0x17
        /*001a*/ 	.short	(.L_11 - .L_10)
.L_10:
        /*001c*/ 	.word	0x00000000
        /*0020*/ 	.short	0x0000
        /*0022*/ 	.short	0x0000
        /*0024*/ 	.byte	0x00, 0xf5, 0x21, 0x00


	//----- nvinfo : EIATTR_SPARSE_MMA_MASK
	.align		4
.L_11:
        /*0028*/ 	.byte	0x03, 0x50
        /*002a*/ 	.short	0x0000


	//----- nvinfo : EIATTR_MAXREG_COUNT
	.align		4
        /*002c*/ 	.byte	0x03, 0x1b
        /*002e*/ 	.short	0x00ff


	//----- nvinfo : EIATTR_NUM_BARRIERS
	.align		4
        /*0030*/ 	.byte	0x02, 0x4c
        /*0032*/ 	.byte	0x01
	.zero		1


	//----- nvinfo : EIATTR_MERCURY_ISA_VERSION
	.align		4
        /*0034*/ 	.byte	0x03, 0x5f
        /*0036*/ 	.short	0x0101


	//----- nvinfo : EIATTR_VRC_CTA_INIT_COUNT
	.align		4
        /*0038*/ 	.byte	0x02, 0x4a
	.zero		1
	.zero		1


	//----- nvinfo : EIATTR_EXIT_INSTR_OFFSETS
	.align		4
        /*003c*/ 	.byte	0x04, 0x1c
        /*003e*/ 	.short	(.L_13 - .L_12)


	//   ....[0]....
.L_12:
        /*0040*/ 	.word	0x000001b0


	//   ....[1]....
        /*0044*/ 	.word	0x00000220


	//   ....[2]....
        /*0048*/ 	.word	0x00000290


	//   ....[3]....
        /*004c*/ 	.word	0x00000300


	//   ....[4]....
        /*0050*/ 	.word	0x00000370


	//   ....[5]....
        /*0054*/ 	.word	0x00000510


	//   ....[6]....
        /*0058*/ 	.word	0x00000560


	//----- nvinfo : EIATTR_CBANK_PARAM_SIZE
	.align		4
.L_13:
        /*005c*/ 	.byte	0x03, 0x19
        /*005e*/ 	.short	0x0010


	//----- nvinfo : EIATTR_PARAM_CBANK
	.align		4
        /*0060*/ 	.byte	0x04, 0x0a
        /*0062*/ 	.short	(.L_15 - .L_14)
	.align		4
.L_14:
        /*0064*/ 	.word	index@(.nv.constant0._Z14reduceNeighborILj1024EEvPiS0_)
        /*0068*/ 	.short	0x0380
        /*006a*/ 	.short	0x0010


	//----- nvinfo : EIATTR_SW_WAR
	.align		4
.L_15:
        /*006c*/ 	.byte	0x04, 0x36
        /*006e*/ 	.short	(.L_17 - .L_16)
.L_16:
        /*0070*/ 	.word	0x00000008
.L_17:


//--------------------- .nv.callgraph             --------------------------
	.section	.nv.callgraph,"",@"SHT_CUDA_CALLGRAPH"
	.align	4
	.sectionentsize	8
	.align		4
        /*0000*/ 	.word	0x00000000
	.align		4
        /*0004*/ 	.word	0xffffffff
	.align		4
        /*0008*/ 	.word	0x00000000
	.align		4
        /*000c*/ 	.word	0xfffffffe
	.align		4
        /*0010*/ 	.word	0x00000000
	.align		4
        /*0014*/ 	.word	0xfffffffd
	.align		4
        /*0018*/ 	.word	0x00000000
	.align		4
        /*001c*/ 	.word	0xfffffffc


//--------------------- .text._Z14reduceNeighborILj1024EEvPiS0_ --------------------------
	.section	.text._Z14reduceNeighborILj1024EEvPiS0_,"ax",@progbits
	.align	128
        .global         _Z14reduceNeighborILj1024EEvPiS0_
        .type           _Z14reduceNeighborILj1024EEvPiS0_,@function
        .size           _Z14reduceNeighborILj1024EEvPiS0_,(.L_x_1 - _Z14reduceNeighborILj1024EEvPiS0_)
        .other          _Z14reduceNeighborILj1024EEvPiS0_,@"STO_CUDA_ENTRY STV_DEFAULT"
_Z14reduceNeighborILj1024EEvPiS0_:
.text._Z14reduceNeighborILj1024EEvPiS0_:
[----:B------:R-:W-:Y:S01]  /*0000*/  LDC R1, c[0x0][0x37c] ;  /* 0x0000df00ff017b82 */ /* 0x000fe20000000800 */
[----:B------:R-:W0:Y:S07]  /*0010*/  S2R R0, SR_CTAID.X ;  /* 0x0000000000007919 */ /* 0x000e2e0000002500 */
[----:B------:R-:W1:Y:S01]  /*0020*/  LDC.64 R4, c[0x0][0x388] ;  /* 0x0000e200ff047b82 */ /* 0x000e620000000a00 */
[----:B------:R-:W2:Y:S01]  /*0030*/  LDCU.64 UR6, c[0x0][0x358] ;  /* 0x00006b00ff0677ac */ /* 0x000ea20008000a00 */
[----:B------:R-:W3:Y:S01]  /*0040*/  S2R R2, SR_TID.X ;  /* 0x0000000000027919 */ /* 0x000ee20000002100 */
[----:B0-----:R-:W-:-:S05]  /*0050*/  IMAD.SHL.U32 R3, R0, 0x2000, RZ ;  /* 0x0000200000037824 */ /* 0x001fca00078e00ff */
[----:B---3--:R-:W-:-:S05]  /*0060*/  LOP3.LUT R3, R3, R2, RZ, 0xfc, !PT ;  /* 0x0000000203037212 */ /* 0x008fca00078efcff */
[----:B-1----:R-:W-:-:S05]  /*0070*/  IMAD.WIDE.U32 R4, R3, 0x4, R4 ;  /* 0x0000000403047825 */ /* 0x002fca00078e0004 */
[----:B--2---:R-:W2:Y:S04]  /*0080*/  LDG.E R3, desc[UR6][R4.64] ;  /* 0x0000000604037981 */ /* 0x004ea8000c1e1900 */
[----:B------:R-:W2:Y:S04]  /*0090*/  LDG.E R6, desc[UR6][R4.64+0x1000] ;  /* 0x0010000604067981 */ /* 0x000ea8000c1e1900 */
[----:B------:R-:W2:Y:S04]  /*00a0*/  LDG.E R7, desc[UR6][R4.64+0x2000] ;  /* 0x0020000604077981 */ /* 0x000ea8000c1e1900 */
[----:B------:R-:W3:Y:S04]  /*00b0*/  LDG.E R8, desc[UR6][R4.64+0x3000] ;  /* 0x0030000604087981 */ /* 0x000ee8000c1e1900 */
[----:B------:R-:W3:Y:S04]  /*00c0*/  LDG.E R9, desc[UR6][R4.64+0x4000] ;  /* 0x0040000604097981 */ /* 0x000ee8000c1e1900 */
[----:B------:R-:W4:Y:S04]  /*00d0*/  LDG.E R10, desc[UR6][R4.64+0x5000] ;  /* 0x00500006040a7981 */ /* 0x000f28000c1e1900 */
[----:B------:R-:W4:Y:S04]  /*00e0*/  LDG.E R11, desc[UR6][R4.64+0x6000] ;  /* 0x00600006040b7981 */ /* 0x000f28000c1e1900 */
[----:B------:R-:W5:Y:S01]  /*00f0*/  LDG.E R13, desc[UR6][R4.64+0x7000] ;  /* 0x00700006040d7981 */ /* 0x000f62000c1e1900 */
[----:B------:R-:W0:Y:S01]  /*0100*/  S2UR UR5, SR_CgaCtaId ;  /* 0x00000000000579c3 */ /* 0x000e220000008800 */
[----:B------:R-:W-:Y:S01]  /*0110*/  UMOV UR4, 0x400 ;  /* 0x0000040000047882 */ /* 0x000fe20000000000 */
[----:B------:R-:W-:Y:S01]  /*0120*/  ISETP.GT.U32.AND P0, PT, R2, 0x1ff, PT ;  /* 0x000001ff0200780c */ /* 0x000fe20003f04070 */
[----:B0-----:R-:W-:Y:S01]  /*0130*/  ULEA UR4, UR5, UR4, 0x18 ;  /* 0x0000000405047291 */ /* 0x001fe2000f8ec0ff */
[----:B--2---:R-:W-:-:S04]  /*0140*/  IADD3 R3, PT, PT, R7, R6, R3 ;  /* 0x0000000607037210 */ /* 0x004fc80007ffe003 */
[----:B---3--:R-:W-:-:S04]  /*0150*/  IADD3 R3, PT, PT, R9, R8, R3 ;  /* 0x0000000809037210 */ /* 0x008fc80007ffe003 */
[----:B----4-:R-:W-:Y:S02]  /*0160*/  IADD3 R10, PT, PT, R11, R10, R3 ;  /* 0x0000000a0b0a7210 */ /* 0x010fe40007ffe003 */
[----:B------:R-:W-:-:S03]  /*0170*/  LEA R3, R2, UR4, 0x2 ;  /* 0x0000000402037c11 */ /* 0x000fc6000f8e10ff */
[----:B-----5:R-:W-:-:S05]  /*0180*/  IMAD.IADD R10, R10, 0x1, R13 ;  /* 0x000000010a0a7824 */ /* 0x020fca00078e020d */
[----:B------:R0:W-:Y:S01]  /*0190*/  STS [R3], R10 ;  /* 0x0000000a03007388 */ /* 0x0001e20000000800 */
[----:B------:R-:W-:Y:S06]  /*01a0*/  BAR.SYNC.DEFER_BLOCKING 0x0 ;  /* 0x0000000000007b1d */ /* 0x000fec0000010000 */
[----:B------:R-:W-:Y:S05]  /*01b0*/  @P0 EXIT ;  /* 0x000000000000094d */ /* 0x000fea0003800000 */
[----:B------:R-:W-:Y:S01]  /*01c0*/  LDS R4, [R3+0x800] ;  /* 0x0008000003047984 */ /* 0x000fe20000000800 */
[----:B------:R-:W-:-:S03]  /*01d0*/  ISETP.GT.U32.AND P0, PT, R2, 0xff, PT ;  /* 0x000000ff0200780c */ /* 0x000fc60003f04070 */
[----:B------:R-:W1:Y:S02]  /*01e0*/  LDS R5, [R3] ;  /* 0x0000000003057984 */ /* 0x000e640000000800 */
[----:B-1----:R-:W-:-:S05]  /*01f0*/  IMAD.IADD R4, R4, 0x1, R5 ;  /* 0x0000000104047824 */ /* 0x002fca00078e0205 */
[----:B------:R1:W-:Y:S01]  /*0200*/  STS [R3], R4 ;  /* 0x0000000403007388 */ /* 0x0003e20000000800 */
[----:B------:R-:W-:Y:S06]  /*0210*/  BAR.SYNC.DEFER_BLOCKING 0x0 ;  /* 0x0000000000007b1d */ /* 0x000fec0000010000 */
[----:B------:R-:W-:Y:S05]  /*0220*/  @P0 EXIT ;  /* 0x000000000000094d */ /* 0x000fea0003800000 */
[----:B-1----:R-:W-:Y:S01]  /*0230*/  LDS R4, [R3+0x400] ;  /* 0x0004000003047984 */ /* 0x002fe20000000800 */
        /* <DEDUP_REMOVED lines=9> */
[----:B-1----:R-:W-:-:S05]  /*02d0*/  IADD3 R4, PT, PT, R4, R5, RZ ;  /* 0x0000000504047210 */ /* 0x002fca0007ffe0ff */
        /* <DEDUP_REMOVED lines=11> */
[----:B------:R-:W-:-:S03]  /*0390*/  ISETP.NE.AND P0, PT, R2, RZ, PT ;  /* 0x000000ff0200720c */ /* 0x000fc60003f05270 */
[----:B------:R-:W1:Y:S02]  /*03a0*/  LDS R5, [R3] ;  /* 0x0000000003057984 */ /* 0x000e640000000800 */
[----:B-1----:R-:W-:-:S05]  /*03b0*/  IMAD.IADD R4, R4, 0x1, R5 ;  /* 0x0000000104047824 */ /* 0x002fca00078e0205 */
[----:B------:R-:W-:Y:S04]  /*03c0*/  STS [R3], R4 ;  /* 0x0000000403007388 */ /* 0x000fe80000000800 */
[----:B------:R-:W-:Y:S04]  /*03d0*/  LDS R5, [R3+0x40] ;  /* 0x0000400003057984 */ /* 0x000fe80000000800 */
[----:B------:R-:W1:Y:S02]  /*03e0*/  LDS R6, [R3] ;  /* 0x0000000003067984 */ /* 0x000e640000000800 */
[----:B-1----:R-:W-:-:S05]  /*03f0*/  IADD3 R6, PT, PT, R5, R6, RZ ;  /* 0x0000000605067210 */ /* 0x002fca0007ffe0ff */
[----:B------:R-:W-:Y:S04]  /*0400*/  STS [R3], R6 ;  /* 0x0000000603007388 */ /* 0x000fe80000000800 */
[----:B------:R-:W-:Y:S04]  /*0410*/  LDS R5, [R3+0x20] ;  /* 0x0000200003057984 */ /* 0x000fe80000000800 */
[----:B------:R-:W1:Y:S02]  /*0420*/  LDS R8, [R3] ;  /* 0x0000000003087984 */ /* 0x000e640000000800 */
[----:B-1----:R-:W-:-:S05]  /*0430*/  IMAD.IADD R8, R5, 0x1, R8 ;  /* 0x0000000105087824 */ /* 0x002fca00078e0208 */
[----:B------:R-:W-:Y:S04]  /*0440*/  STS [R3], R8 ;  /* 0x0000000803007388 */ /* 0x000fe80000000800 */
[----:B------:R-:W-:Y:S04]  /*0450*/  LDS R5, [R3+0x10] ;  /* 0x0000100003057984 */ /* 0x000fe80000000800 */
[----:B0-----:R-:W0:Y:S02]  /*0460*/  LDS R10, [R3] ;  /* 0x00000000030a7984 */ /* 0x001e240000000800 */
[----:B0-----:R-:W-:-:S05]  /*0470*/  IMAD.IADD R10, R5, 0x1, R10 ;  /* 0x00000001050a7824 */ /* 0x001fca00078e020a */
[----:B------:R-:W-:Y:S04]  /*0480*/  STS [R3], R10 ;  /* 0x0000000a03007388 */ /* 0x000fe80000000800 */
[----:B------:R-:W-:Y:S04]  /*0490*/  LDS R4, [R3+0x8] ;  /* 0x0000080003047984 */ /* 0x000fe80000000800 */
[----:B------:R-:W0:Y:S02]  /*04a0*/  LDS R5, [R3] ;  /* 0x0000000003057984 */ /* 0x000e240000000800 */
[----:B0-----:R-:W-:-:S05]  /*04b0*/  IADD3 R4, PT, PT, R4, R5, RZ ;  /* 0x0000000504047210 */ /* 0x001fca0007ffe0ff */
[----:B------:R-:W-:Y:S04]  /*04c0*/  STS [R3], R4 ;  /* 0x0000000403007388 */ /* 0x000fe80000000800 */
[----:B------:R-:W-:Y:S04]  /*04d0*/  LDS R5, [R3+0x4] ;  /* 0x0000040003057984 */ /* 0x000fe80000000800 */
[----:B------:R-:W0:Y:S02]  /*04e0*/  LDS R6, [R3] ;  /* 0x0000000003067984 */ /* 0x000e240000000800 */
[----:B0-----:R-:W-:-:S05]  /*04f0*/  IMAD.IADD R6, R5, 0x1, R6 ;  /* 0x0000000105067824 */ /* 0x001fca00078e0206 */
[----:B------:R0:W-:Y:S01]  /*0500*/  STS [R3], R6 ;  /* 0x0000000603007388 */ /* 0x0001e20000000800 */
[----:B------:R-:W-:Y:S05]  /*0510*/  @P0 EXIT ;  /* 0x000000000000094d */ /* 0x000fea0003800000 */
[----:B------:R-:W1:Y:S01]  /*0520*/  LDS R5, [UR4] ;  /* 0x00000004ff057984 */ /* 0x000e620008000800 */
[----:B0-----:R-:W0:Y:S02]  /*0530*/  LDC.64 R2, c[0x0][0x380] ;  /* 0x0000e000ff027b82 */ /* 0x001e240000000a00 */
[----:B0-----:R-:W-:-:S05]  /*0540*/  IMAD.WIDE.U32 R2, R0, 0x4, R2 ;  /* 0x0000000400027825 */ /* 0x001fca00078e0002 */
[----:B-1----:R-:W-:Y:S01]  /*0550*/  STG.E desc[UR6][R2.64], R5 ;  /* 0x0000000502007986 */ /* 0x002fe2000c101906 */
[----:B------:R-:W-:Y:S05]  /*0560*/  EXIT ;  /* 0x000000000000794d */ /* 0x000fea0003800000 */
.L_x_0:
[----:B------:R-:W-:-:S00]  /*0570*/  BRA `(.L_x_0) ;  /* 0xfffffffc00fc7947 */ /* 0x000fc0000383ffff */
[----:B------:R-:W-:-:S00]  /*0580*/  NOP ;  /* 0x0000000000007918 */ /* 0x000fc00000000000 */
[----:B------:R-:W-:-:S00]  /*0590*/  NOP ;  /* 0x0000000000007918 */ /* 0x000fc00000000000 */
[----:B------:R-:W-:-:S00]  /*05a0*/  NOP ;  /* 0x0000000000007918 */ /* 0x000fc00000000000 */
[----:B------:R-:W-:-:S00]  /*05b0*/  NOP ;  /* 0x0000000000007918 */ /* 0x000fc00000000000 */
[----:B------:R-:W-:-:S00]  /*05c0*/  NOP ;  /* 0x0000000000007918 */ /* 0x000fc00000000000 */
[----:B------:R-:W-:-:S00]  /*05d0*/  NOP ;  /* 0x0000000000007918 */ /* 0x000fc00000000000 */
[----:B------:R-:W-:-:S00]  /*05e0*/  NOP ;  /* 0x0000000000007918 */ /* 0x000fc00000000000 */
[----:B------:R-:W-:-:S00]  /*05f0*/  NOP ;  /* 0x0000000000007918 */ /* 0x000fc00000000000 */
.L_x_1:


//--------------------- .nv.shared._Z14reduceNeighborILj1024EEvPiS0_ --------------------------
	.section	.nv.shared._Z14reduceNeighborILj1024EEvPiS0_,"aw",@nobits
	.sectionflags	@""
	.align	4
.nv.shared._Z14reduceNeighborILj1024EEvPiS0_:
	.zero		5120


//--------------------- .nv.shared.reserved.0     --------------------------
	.section	.nv.shared.reserved.0,"aw",@nobits
	.weak		__nv_reservedSMEM_offset_0_alias
	.size		__nv_reservedSMEM_offset_0_alias, 0, 64
	.other		__nv_reservedSMEM_offset_0_alias,@"STO_CUDA_RESERVED_SHARED STV_DEFAULT"
__nv_reservedSMEM_offset_0_alias:
	.zero		0
	.zero		64


//--------------------- .nv.constant0._Z14reduceNeighborILj1024EEvPiS0_ --------------------------
	.section	.nv.constant0._Z14reduceNeighborILj1024EEvPiS0_,"a",@progbits
	.sectionflags	@""
	.align	4
.nv.constant0._Z14reduceNeighborILj1024EEvPiS0_:
	.zero		912


//--------------------- SYMBOLS --------------------------

	.type		.nv.reservedSmem.offset0,@object
	.size		.nv.reservedSmem.offset0,0x4
	.type		.nv.reservedSmem.cap,@object
	.size		.nv.reservedSmem.cap,0x4
